//
// Generated by NVIDIA NVVM Compiler
//
// Compiler Build ID: CL-36424714
// Cuda compilation tools, release 13.0, V13.0.88
// Based on NVVM 20.0.0
//

.version 9.0
.target sm_100
.address_size 64

	// .globl	_Z7kernelAPii

.visible .entry _Z7kernelAPii(
	.param .u64 .ptr .align 1 _Z7kernelAPii_param_0,
	.param .u32 _Z7kernelAPii_param_1
)
{
	.reg .pred 	%p<3>;
	.reg .b32 	%r<13>;
	.reg .b64 	%rd<5>;

	ld.param.u64 	%rd2, [_Z7kernelAPii_param_0];
	ld.param.u32 	%r6, [_Z7kernelAPii_param_1];
	mov.u32 	%r7, %ctaid.x;
	mov.u32 	%r1, %ntid.x;
	mov.u32 	%r8, %tid.x;
	mad.lo.s32 	%r12, %r7, %r1, %r8;
	setp.ge.s32 	%p1, %r12, %r6;
	@%p1 bra 	$L__BB0_3;
	mov.u32 	%r9, %nctaid.x;
	mul.lo.s32 	%r3, %r9, %r1;
	cvta.to.global.u64 	%rd1, %rd2;
$L__BB0_2:
	mul.wide.s32 	%rd3, %r12, 4;
	add.s64 	%rd4, %rd1, %rd3;
	ld.global.u32 	%r10, [%rd4];
	add.s32 	%r11, %r10, 1;
	st.global.u32 	[%rd4], %r11;
	add.s32 	%r12, %r12, %r3;
	setp.lt.s32 	%p2, %r12, %r6;
	@%p2 bra 	$L__BB0_2;
$L__BB0_3:
	ret;

}
	// .globl	_Z7kernelBPii
.visible .entry _Z7kernelBPii(
	.param .u64 .ptr .align 1 _Z7kernelBPii_param_0,
	.param .u32 _Z7kernelBPii_param_1
)
{
	.reg .pred 	%p<3>;
	.reg .b32 	%r<13>;
	.reg .b64 	%rd<5>;

	ld.param.u64 	%rd2, [_Z7kernelBPii_param_0];
	ld.param.u32 	%r6, [_Z7kernelBPii_param_1];
	mov.u32 	%r7, %ctaid.x;
	mov.u32 	%r1, %ntid.x;
	mov.u32 	%r8, %tid.x;
	mad.lo.s32 	%r12, %r7, %r1, %r8;
	setp.ge.s32 	%p1, %r12, %r6;
	@%p1 bra 	$L__BB1_3;
	mov.u32 	%r9, %nctaid.x;
	mul.lo.s32 	%r3, %r9, %r1;
	cvta.to.global.u64 	%rd1, %rd2;
$L__BB1_2:
	mul.wide.s32 	%rd3, %r12, 4;
	add.s64 	%rd4, %rd1, %rd3;
	ld.global.u32 	%r10, [%rd4];
	shl.b32 	%r11, %r10, 1;
	st.global.u32 	[%rd4], %r11;
	add.s32 	%r12, %r12, %r3;
	setp.lt.s32 	%p2, %r12, %r6;
	@%p2 bra 	$L__BB1_2;
$L__BB1_3:
	ret;

}


// ===== COMPILED SASS (sm_100) =====

	.target	sm_100

	.elftype	@"ET_EXEC"


//--------------------- .note.nv.tkinfo           --------------------------
	.section	.note.nv.tkinfo,"",@"SHT_NOTE"
	.sectionflags	@"SHF_NOTE_NV_TKINFO"
	.tkinfo
        /*0018*/ 	.word	0x00000002
        /*0030*/ 	.string	""
        /*0030*/ 	.string	"ptxas"
        /*0030*/ 	.string	"Cuda compilation tools, release 13.0, V13.0.88"
        /*0030*/ 	.string	"Build cuda_13.0.r13.0/compiler.36424714_0"
        /*0030*/ 	.string	"-arch sm_100 -m 64 "



//--------------------- .note.nv.cuinfo           --------------------------
	.section	.note.nv.cuinfo,"",@"SHT_NOTE"
	.sectionflags	@"SHF_NOTE_NV_CUINFO"
        /*0018*/ 	.short	0x0002
        /*001a*/ 	.short	0x0064
        /*001c*/ 	.short	0x0082
	.zero		2


//--------------------- .nv.info                  --------------------------
	.section	.nv.info,"",@"SHT_CUDA_INFO"
	.align	4


	//----- nvinfo : EIATTR_REGCOUNT
	.align		4
        /*0000*/ 	.byte	0x04, 0x2f
        /*0002*/ 	.short	(.L_1 - .L_0)
	.align		4
.L_0:
        /*0004*/ 	.word	index@(_Z7kernelAPii)
        /*0008*/ 	.word	0x0000000c


	//----- nvinfo : EIATTR_FRAME_SIZE
	.align		4
.L_1:
        /*000c*/ 	.byte	0x04, 0x11
        /*000e*/ 	.short	(.L_3 - .L_2)
	.align		4
.L_2:
        /*0010*/ 	.word	index@(_Z7kernelAPii)
        /*0014*/ 	.word	0x00000000


	//----- nvinfo : EIATTR_REGCOUNT
	.align		4
.L_3:
        /*0018*/ 	.byte	0x04, 0x2f
        /*001a*/ 	.short	(.L_5 - .L_4)
	.align		4
.L_4:
        /*001c*/ 	.word	index@(_Z7kernelBPii)
        /*0020*/ 	.word	0x0000000c


	//----- nvinfo : EIATTR_FRAME_SIZE
	.align		4
.L_5:
        /*0024*/ 	.byte	0x04, 0x11
        /*0026*/ 	.short	(.L_7 - .L_6)
	.align		4
.L_6:
        /*0028*/ 	.word	index@(_Z7kernelBPii)
        /*002c*/ 	.word	0x00000000


	//----- nvinfo : EIATTR_MIN_STACK_SIZE
	.align		4
.L_7:
        /*0030*/ 	.byte	0x04, 0x12
        /*0032*/ 	.short	(.L_9 - .L_8)
	.align		4
.L_8:
        /*0034*/ 	.word	index@(_Z7kernelBPii)
        /*0038*/ 	.word	0x00000000


	//----- nvinfo : EIATTR_MIN_STACK_SIZE
	.align		4
.L_9:
        /*003c*/ 	.byte	0x04, 0x12
        /*003e*/ 	.short	(.L_11 - .L_10)
	.align		4
.L_10:
        /*0040*/ 	.word	index@(_Z7kernelAPii)
        /*0044*/ 	.word	0x00000000
.L_11:


//--------------------- .nv.compat                --------------------------
	.section	.nv.compat,"",@"SHT_CUDA_COMPAT_INFO"
	.align	4
        /*0000*/ 	.byte	0x02, 0x09, 0x00, 0x00, 0x02, 0x02, 0x01, 0x00, 0x02, 0x05, 0x05, 0x00, 0x03, 0x07, 0x01, 0x01
        /*0010*/ 	.byte	0x02, 0x03, 0x00, 0x00, 0x02, 0x06, 0x01, 0x00, 0x04, 0x0b, 0x08, 0x00, 0x09, 0x00, 0x00, 0x00
        /*0020*/ 	.byte	0x00, 0x00, 0x00, 0x00


//--------------------- .nv.info._Z7kernelBPii    --------------------------
	.section	.nv.info._Z7kernelBPii,"",@"SHT_CUDA_INFO"
	.sectionflags	@""
	.align	4


	//----- nvinfo : EIATTR_CUDA_API_VERSION
	.align		4
        /*0000*/ 	.byte	0x04, 0x37
        /*0002*/ 	.short	(.L_13 - .L_12)
.L_12:
        /*0004*/ 	.word	0x00000082


	//----- nvinfo : EIATTR_KPARAM_INFO
	.align		4
.L_13:
        /*0008*/ 	.byte	0x04, 0x17
        /*000a*/ 	.short	(.L_15 - .L_14)
.L_14:
        /*000c*/ 	.word	0x00000000
        /*0010*/ 	.short	0x0001
        /*0012*/ 	.short	0x0008
        /*0014*/ 	.byte	0x00, 0xf0, 0x11, 0x00


	//----- nvinfo : EIATTR_KPARAM_INFO
	.align		4
.L_15:
        /*0018*/ 	.byte	0x04, 0x17
        /*001a*/ 	.short	(.L_17 - .L_16)
.L_16:
        /*001c*/ 	.word	0x00000000
        /*0020*/ 	.short	0x0000
        /*0022*/ 	.short	0x0000
        /*0024*/ 	.byte	0x00, 0xf5, 0x21, 0x00


	//----- nvinfo : EIATTR_SPARSE_MMA_MASK
	.align		4
.L_17:
        /*0028*/ 	.byte	0x03, 0x50
        /*002a*/ 	.short	0x0000


	//----- nvinfo : EIATTR_MAXREG_COUNT
	.align		4
        /*002c*/ 	.byte	0x03, 0x1b
        /*002e*/ 	.short	0x00ff


	//----- nvinfo : EIATTR_MERCURY_ISA_VERSION
	.align		4
        /*0030*/ 	.byte	0x03, 0x5f
        /*0032*/ 	.short	0x0101


	//----- nvinfo : EIATTR_VRC_CTA_INIT_COUNT
	.align		4
        /*0034*/ 	.byte	0x02, 0x4a
	.zero		1
	.zero		1


	//----- nvinfo : EIATTR_EXIT_INSTR_OFFSETS
	.align		4
        /*0038*/ 	.byte	0x04, 0x1c
        /*003a*/ 	.short	(.L_19 - .L_18)


	//   ....[0]....
.L_18:
        /*003c*/ 	.word	0x00000070


	//   ....[1]....
        /*0040*/ 	.word	0x00000130


	//----- nvinfo : EIATTR_CRS_STACK_SIZE
	.align		4
.L_19:
        /*0044*/ 	.byte	0x04, 0x1e
        /*0046*/ 	.short	(.L_21 - .L_20)
.L_20:
        /*0048*/ 	.word	0x00000000


	//----- nvinfo : EIATTR_CBANK_PARAM_SIZE
	.align		4
.L_21:
        /*004c*/ 	.byte	0x03, 0x19
        /*004e*/ 	.short	0x000c


	//----- nvinfo : EIATTR_PARAM_CBANK
	.align		4
        /*0050*/ 	.byte	0x04, 0x0a
        /*0052*/ 	.short	(.L_23 - .L_22)
	.align		4
.L_22:
        /*0054*/ 	.word	index@(.nv.constant0._Z7kernelBPii)
        /*0058*/ 	.short	0x0380
        /*005a*/ 	.short	0x000c


	//----- nvinfo : EIATTR_SW_WAR
	.align		4
.L_23:
        /*005c*/ 	.byte	0x04, 0x36
        /*005e*/ 	.short	(.L_25 - .L_24)
.L_24:
        /*0060*/ 	.word	0x00000008
.L_25:


//--------------------- .nv.info._Z7kernelAPii    --------------------------
	.section	.nv.info._Z7kernelAPii,"",@"SHT_CUDA_INFO"
	.sectionflags	@""
	.align	4


	//----- nvinfo : EIATTR_CUDA_API_VERSION
	.align		4
        /*0000*/ 	.byte	0x04, 0x37
        /*0002*/ 	.short	(.L_27 - .L_26)
.L_26:
        /*0004*/ 	.word	0x00000082


	//----- nvinfo : EIATTR_KPARAM_INFO
	.align		4
.L_27:
        /*0008*/ 	.byte	0x04, 0x17
        /*000a*/ 	.short	(.L_29 - .L_28)
.L_28:
        /*000c*/ 	.word	0x00000000
        /*0010*/ 	.short	0x0001
        /*0012*/ 	.short	0x0008
        /*0014*/ 	.byte	0x00, 0xf0, 0x11, 0x00


	//----- nvinfo : EIATTR_KPARAM_INFO
	.align		4
.L_29:
        /*0018*/ 	.byte	0x04, 0x17
        /*001a*/ 	.short	(.L_31 - .L_30)
.L_30:
        /*001c*/ 	.word	0x00000000
        /*0020*/ 	.short	0x0000
        /*0022*/ 	.short	0x0000
        /*0024*/ 	.byte	0x00, 0xf5, 0x21, 0x00


	//----- nvinfo : EIATTR_SPARSE_MMA_MASK
	.align		4
.L_31:
        /*0028*/ 	.byte	0x03, 0x50
        /*002a*/ 	.short	0x0000


	//----- nvinfo : EIATTR_MAXREG_COUNT
	.align		4
        /*002c*/ 	.byte	0x03, 0x1b
        /*002e*/ 	.short	0x00ff


	//----- nvinfo : EIATTR_MERCURY_ISA_VERSION
	.align		4
        /*0030*/ 	.byte	0x03, 0x5f
        /*0032*/ 	.short	0x0101


	//----- nvinfo : EIATTR_VRC_CTA_INIT_COUNT
	.align		4
        /*0034*/ 	.byte	0x02, 0x4a
	.zero		1
	.zero		1


	//----- nvinfo : EIATTR_EXIT_INSTR_OFFSETS
	.align		4
        /*0038*/ 	.byte	0x04, 0x1c
        /*003a*/ 	.short	(.L_33 - .L_32)


	//   ....[0]....
.L_32:
        /*003c*/ 	.word	0x00000070


	//   ....[1]....
        /*0040*/ 	.word	0x00000130


	//----- nvinfo : EIATTR_CRS_STACK_SIZE
	.align		4
.L_33:
        /*0044*/ 	.byte	0x04, 0x1e
        /*0046*/ 	.short	(.L_35 - .L_34)
.L_34:
        /*0048*/ 	.word	0x00000000


	//----- nvinfo : EIATTR_CBANK_PARAM_SIZE
	.align		4
.L_35:
        /*004c*/ 	.byte	0x03, 0x19
        /*004e*/ 	.short	0x000c


	//----- nvinfo : EIATTR_PARAM_CBANK
	.align		4
        /*0050*/ 	.byte	0x04, 0x0a
        /*0052*/ 	.short	(.L_37 - .L_36)
	.align		4
.L_36:
        /*0054*/ 	.word	index@(.nv.constant0._Z7kernelAPii)
        /*0058*/ 	.short	0x0380
        /*005a*/ 	.short	0x000c


	//----- nvinfo : EIATTR_SW_WAR
	.align		4
.L_37:
        /*005c*/ 	.byte	0x04, 0x36
        /*005e*/ 	.short	(.L_39 - .L_38)
.L_38:
        /*0060*/ 	.word	0x00000008
.L_39:


//--------------------- .nv.callgraph             --------------------------
	.section	.nv.callgraph,"",@"SHT_CUDA_CALLGRAPH"
	.align	4
	.sectionentsize	8
	.align		4
        /*0000*/ 	.word	0x00000000
	.align		4
        /*0004*/ 	.word	0xffffffff
	.align		4
        /*0008*/ 	.word	0x00000000
	.align		4
        /*000c*/ 	.word	0xfffffffe
	.align		4
        /*0010*/ 	.word	0x00000000
	.align		4
        /*0014*/ 	.word	0xfffffffd
	.align		4
        /*0018*/ 	.word	0x00000000
	.align		4
        /*001c*/ 	.word	0xfffffffc


//--------------------- .text._Z7kernelBPii       --------------------------
	.section	.text._Z7kernelBPii,"ax",@progbits
	.align	128
        .global         _Z7kernelBPii
        .type           _Z7kernelBPii,@function
        .size           _Z7kernelBPii,(.L_x_4 - _Z7kernelBPii)
        .other          _Z7kernelBPii,@"STO_CUDA_ENTRY STV_DEFAULT"
_Z7kernelBPii:
.text._Z7kernelBPii:
[----:B------:R-:W-:Y:S01]  /*0000*/  LDC R1, c[0x0][0x37c] ;  /* 0x0000df00ff017b82 */ /* 0x000fe20000000800 */
[----:B------:R-:W0:Y:S07]  /*0010*/  S2R R0, SR_TID.X ;  /* 0x0000000000007919 */ /* 0x000e2e0000002100 */
[----:B------:R-:W0:Y:S01]  /*0020*/  S2UR UR4, SR_CTAID.X ;  /* 0x00000000000479c3 */ /* 0x000e220000002500 */
[----:B------:R-:W1:Y:S07]  /*0030*/  LDCU UR5, c[0x0][0x388] ;  /* 0x00007100ff0577ac */ /* 0x000e6e0008000800 */
[----:B------:R-:W0:Y:S02]  /*0040*/  LDC R7, c[0x0][0x360] ;  /* 0x0000d800ff077b82 */ /* 0x000e240000000800 */
[----:B0-----:R-:W-:-:S05]  /*0050*/  IMAD R0, R7, UR4, R0 ;  /* 0x0000000407007c24 */ /* 0x001fca000f8e0200 */
[----:B-1----:R-:W-:-:S13]  /*0060*/  ISETP.GE.AND P0, PT, R0, UR5, PT ;  /* 0x0000000500007c0c */ /* 0x002fda000bf06270 */
[----:B------:R-:W-:Y:S05]  /*0070*/  @P0 EXIT ;  /* 0x000000000000094d */ /* 0x000fea0003800000 */
[----:B------:R-:W0:Y:S01]  /*0080*/  LDC.64 R4, c[0x0][0x380] ;  /* 0x0000e000ff047b82 */ /* 0x000e220000000a00 */
[----:B------:R-:W1:Y:S01]  /*0090*/  LDCU UR4, c[0x0][0x370] ;  /* 0x00006e00ff0477ac */ /* 0x000e620008000800 */
[----:B------:R-:W2:Y:S01]  /*00a0*/  LDCU.64 UR6, c[0x0][0x358] ;  /* 0x00006b00ff0677ac */ /* 0x000ea20008000a00 */
[----:B-1----:R-:W-:-:S07]  /*00b0*/  IMAD R7, R7, UR4, RZ ;  /* 0x0000000407077c24 */ /* 0x002fce000f8e02ff */
.L_x_0:
[----:B01----:R-:W-:-:S05]  /*00c0*/  IMAD.WIDE R2, R0, 0x4, R4 ;  /* 0x0000000400027825 */ /* 0x003fca00078e0204 */
[----:B--2---:R-:W2:Y:S01]  /*00d0*/  LDG.E R6, desc[UR6][R2.64] ;  /* 0x0000000602067981 */ /* 0x004ea2000c1e1900 */
[----:B------:R-:W-:-:S04]  /*00e0*/  IADD3 R0, PT, PT, R7, R0, RZ ;  /* 0x0000000007007210 */ /* 0x000fc80007ffe0ff */
[----:B------:R-:W-:Y:S02]  /*00f0*/  ISETP.GE.AND P0, PT, R0, UR5, PT ;  /* 0x0000000500007c0c */ /* 0x000fe4000bf06270 */
[----:B--2---:R-:W-:-:S05]  /*0100*/  SHF.L.U32 R9, R6, 0x1, RZ ;  /* 0x0000000106097819 */ /* 0x004fca00000006ff */
[----:B------:R1:W-:Y:S06]  /*0110*/  STG.E desc[UR6][R2.64], R9 ;  /* 0x0000000902007986 */ /* 0x0003ec000c101906 */
[----:B------:R-:W-:Y:S05]  /*0120*/  @!P0 BRA `(.L_x_0) ;  /* 0xfffffffc00e48947 */ /* 0x000fea000383ffff */
[----:B------:R-:W-:Y:S05]  /*0130*/  EXIT ;  /* 0x000000000000794d */ /* 0x000fea0003800000 */
.L_x_1:
[----:B------:R-:W-:-:S00]  /*0140*/  BRA `(.L_x_1) ;  /* 0xfffffffc00fc7947 */ /* 0x000fc0000383ffff */
[----:B------:R-:W-:-:S00]  /*0150*/  NOP ;  /* 0x0000000000007918 */ /* 0x000fc00000000000 */
        /* <DEDUP_REMOVED lines=10> */
.L_x_4:


//--------------------- .text._Z7kernelAPii       --------------------------
	.section	.text._Z7kernelAPii,"ax",@progbits
	.align	128
        .global         _Z7kernelAPii
        .type           _Z7kernelAPii,@function
        .size           _Z7kernelAPii,(.L_x_5 - _Z7kernelAPii)
        .other          _Z7kernelAPii,@"STO_CUDA_ENTRY STV_DEFAULT"
_Z7kernelAPii:
.text._Z7kernelAPii:
        /* <DEDUP_REMOVED lines=12> */
.L_x_2:
[----:B01----:R-:W-:-:S05]  /*00c0*/  IMAD.WIDE R2, R0, 0x4, R4 ;  /* 0x0000000400027825 */ /* 0x003fca00078e0204 */
[----:B--2---:R-:W2:Y:S01]  /*00d0*/  LDG.E R6, desc[UR6][R2.64] ;  /* 0x0000000602067981 */ /* 0x004ea2000c1e1900 */
[----:B------:R-:W-:-:S04]  /*00e0*/  IADD3 R0, PT, PT, R7, R0, RZ ;  /* 0x0000000007007210 */ /* 0x000fc80007ffe0ff */
[----:B------:R-:W-:Y:S02]  /*00f0*/  ISETP.GE.AND P0, PT, R0, UR5, PT ;  /* 0x0000000500007c0c */ /* 0x000fe4000bf06270 */
[----:B--2---:R-:W-:-:S05]  /*0100*/  IADD3 R9, PT, PT, R6, 0x1, RZ ;  /* 0x0000000106097810 */ /* 0x004fca0007ffe0ff */
[----:B------:R1:W-:Y:S06]  /*0110*/  STG.E desc[UR6][R2.64], R9 ;  /* 0x0000000902007986 */ /* 0x0003ec000c101906 */
[----:B------:R-:W-:Y:S05]  /*0120*/  @!P0 BRA `(.L_x_2) ;  /* 0xfffffffc00e48947 */ /* 0x000fea000383ffff */
[----:B------:R-:W-:Y:S05]  /*0130*/  EXIT ;  /* 0x000000000000794d */ /* 0x000fea0003800000 */
.L_x_3:
        /* <DEDUP_REMOVED lines=12> */
.L_x_5:


//--------------------- .nv.shared.reserved.0     --------------------------
	.section	.nv.shared.reserved.0,"aw",@nobits
	.weak		__nv_reservedSMEM_offset_0_alias
	.size		__nv_reservedSMEM_offset_0_alias, 0, 64
	.other		__nv_reservedSMEM_offset_0_alias,@"STO_CUDA_RESERVED_SHARED STV_DEFAULT"
__nv_reservedSMEM_offset_0_alias:
	.zero		0
	.zero		64


//--------------------- .nv.constant0._Z7kernelBPii --------------------------
	.section	.nv.constant0._Z7kernelBPii,"a",@progbits
	.sectionflags	@""
	.align	4
.nv.constant0._Z7kernelBPii:
	.zero		908


//--------------------- .nv.constant0._Z7kernelAPii --------------------------
	.section	.nv.constant0._Z7kernelAPii,"a",@progbits
	.sectionflags	@""
	.align	4
.nv.constant0._Z7kernelAPii:
	.zero		908


//--------------------- SYMBOLS --------------------------

	.type		.nv.reservedSmem.offset0,@object
	.size		.nv.reservedSmem.offset0,0x4
